//
// Generated by NVIDIA NVVM Compiler
//
// Compiler Build ID: CL-36424714
// Cuda compilation tools, release 13.0, V13.0.88
// Based on NVVM 20.0.0
//

.version 9.0
.target sm_100
.address_size 64

	// .globl	_Z6cuspmviiPdPiS_S_

.visible .entry _Z6cuspmviiPdPiS_S_(
	.param .u32 _Z6cuspmviiPdPiS_S__param_0,
	.param .u32 _Z6cuspmviiPdPiS_S__param_1,
	.param .u64 .ptr .align 1 _Z6cuspmviiPdPiS_S__param_2,
	.param .u64 .ptr .align 1 _Z6cuspmviiPdPiS_S__param_3,
	.param .u64 .ptr .align 1 _Z6cuspmviiPdPiS_S__param_4,
	.param .u64 .ptr .align 1 _Z6cuspmviiPdPiS_S__param_5
)
{


	ret;

}


// ===== COMPILED SASS (sm_100) =====

	.target	sm_100

	.elftype	@"ET_EXEC"


//--------------------- .note.nv.tkinfo           --------------------------
	.section	.note.nv.tkinfo,"",@"SHT_NOTE"
	.sectionflags	@"SHF_NOTE_NV_TKINFO"
	.tkinfo
        /*0018*/ 	.word	0x00000002
        /*0030*/ 	.string	""
        /*0030*/ 	.string	"ptxas"
        /*0030*/ 	.string	"Cuda compilation tools, release 13.0, V13.0.88"
        /*0030*/ 	.string	"Build cuda_13.0.r13.0/compiler.36424714_0"
        /*0030*/ 	.string	"-arch sm_100 -m 64 "



//--------------------- .note.nv.cuinfo           --------------------------
	.section	.note.nv.cuinfo,"",@"SHT_NOTE"
	.sectionflags	@"SHF_NOTE_NV_CUINFO"
        /*0018*/ 	.short	0x0002
        /*001a*/ 	.short	0x0064
        /*001c*/ 	.short	0x0082
	.zero		2


//--------------------- .nv.info                  --------------------------
	.section	.nv.info,"",@"SHT_CUDA_INFO"
	.align	4


	//----- nvinfo : EIATTR_REGCOUNT
	.align		4
        /*0000*/ 	.byte	0x04, 0x2f
        /*0002*/ 	.short	(.L_1 - .L_0)
	.align		4
.L_0:
        /*0004*/ 	.word	index@(_Z6cuspmviiPdPiS_S_)
        /*0008*/ 	.word	0x00000004


	//----- nvinfo : EIATTR_FRAME_SIZE
	.align		4
.L_1:
        /*000c*/ 	.byte	0x04, 0x11
        /*000e*/ 	.short	(.L_3 - .L_2)
	.align		4
.L_2:
        /*0010*/ 	.word	index@(_Z6cuspmviiPdPiS_S_)
        /*0014*/ 	.word	0x00000000


	//----- nvinfo : EIATTR_MIN_STACK_SIZE
	.align		4
.L_3:
        /*0018*/ 	.byte	0x04, 0x12
        /*001a*/ 	.short	(.L_5 - .L_4)
	.align		4
.L_4:
        /*001c*/ 	.word	index@(_Z6cuspmviiPdPiS_S_)
        /*0020*/ 	.word	0x00000000
.L_5:


//--------------------- .nv.compat                --------------------------
	.section	.nv.compat,"",@"SHT_CUDA_COMPAT_INFO"
	.align	4
        /*0000*/ 	.byte	0x02, 0x09, 0x00, 0x00, 0x02, 0x02, 0x01, 0x00, 0x02, 0x05, 0x05, 0x00, 0x03, 0x07, 0x01, 0x01
        /*0010*/ 	.byte	0x02, 0x03, 0x00, 0x00, 0x02, 0x06, 0x01, 0x00, 0x04, 0x0b, 0x08, 0x00, 0x09, 0x00, 0x00, 0x00
        /*0020*/ 	.byte	0x00, 0x00, 0x00, 0x00


//--------------------- .nv.info._Z6cuspmviiPdPiS_S_ --------------------------
	.section	.nv.info._Z6cuspmviiPdPiS_S_,"",@"SHT_CUDA_INFO"
	.sectionflags	@""
	.align	4


	//----- nvinfo : EIATTR_CUDA_API_VERSION
	.align		4
        /*0000*/ 	.byte	0x04, 0x37
        /*0002*/ 	.short	(.L_7 - .L_6)
.L_6:
        /*0004*/ 	.word	0x00000082


	//----- nvinfo : EIATTR_KPARAM_INFO
	.align		4
.L_7:
        /*0008*/ 	.byte	0x04, 0x17
        /*000a*/ 	.short	(.L_9 - .L_8)
.L_8:
        /*000c*/ 	.word	0x00000000
        /*0010*/ 	.short	0x0005
        /*0012*/ 	.short	0x0020
        /*0014*/ 	.byte	0x00, 0xf5, 0x21, 0x00


	//----- nvinfo : EIATTR_KPARAM_INFO
	.align		4
.L_9:
        /*0018*/ 	.byte	0x04, 0x17
        /*001a*/ 	.short	(.L_11 - .L_10)
.L_10:
        /*001c*/ 	.word	0x00000000
        /*0020*/ 	.short	0x0004
        /*0022*/ 	.short	0x0018
        /*0024*/ 	.byte	0x00, 0xf5, 0x21, 0x00


	//----- nvinfo : EIATTR_KPARAM_INFO
	.align		4
.L_11:
        /*0028*/ 	.byte	0x04, 0x17
        /*002a*/ 	.short	(.L_13 - .L_12)
.L_12:
        /*002c*/ 	.word	0x00000000
        /*0030*/ 	.short	0x0003
        /*0032*/ 	.short	0x0010
        /*0034*/ 	.byte	0x00, 0xf5, 0x21, 0x00


	//----- nvinfo : EIATTR_KPARAM_INFO
	.align		4
.L_13:
        /*0038*/ 	.byte	0x04, 0x17
        /*003a*/ 	.short	(.L_15 - .L_14)
.L_14:
        /*003c*/ 	.word	0x00000000
        /*0040*/ 	.short	0x0002
        /*0042*/ 	.short	0x0008
        /*0044*/ 	.byte	0x00, 0xf5, 0x21, 0x00


	//----- nvinfo : EIATTR_KPARAM_INFO
	.align		4
.L_15:
        /*0048*/ 	.byte	0x04, 0x17
        /*004a*/ 	.short	(.L_17 - .L_16)
.L_16:
        /*004c*/ 	.word	0x00000000
        /*0050*/ 	.short	0x0001
        /*0052*/ 	.short	0x0004
        /*0054*/ 	.byte	0x00, 0xf0, 0x11, 0x00


	//----- nvinfo : EIATTR_KPARAM_INFO
	.align		4
.L_17:
        /*0058*/ 	.byte	0x04, 0x17
        /*005a*/ 	.short	(.L_19 - .L_18)
.L_18:
        /*005c*/ 	.word	0x00000000
        /*0060*/ 	.short	0x0000
        /*0062*/ 	.short	0x0000
        /*0064*/ 	.byte	0x00, 0xf0, 0x11, 0x00


	//----- nvinfo : EIATTR_SPARSE_MMA_MASK
	.align		4
.L_19:
        /*0068*/ 	.byte	0x03, 0x50
        /*006a*/ 	.short	0x0000


	//----- nvinfo : EIATTR_MAXREG_COUNT
	.align		4
        /*006c*/ 	.byte	0x03, 0x1b
        /*006e*/ 	.short	0x00ff


	//----- nvinfo : EIATTR_MERCURY_ISA_VERSION
	.align		4
        /*0070*/ 	.byte	0x03, 0x5f
        /*0072*/ 	.short	0x0101


	//----- nvinfo : EIATTR_VRC_CTA_INIT_COUNT
	.align		4
        /*0074*/ 	.byte	0x02, 0x4a
	.zero		1
	.zero		1


	//----- nvinfo : EIATTR_EXIT_INSTR_OFFSETS
	.align		4
        /*0078*/ 	.byte	0x04, 0x1c
        /*007a*/ 	.short	(.L_21 - .L_20)


	//   ....[0]....
.L_20:
        /*007c*/ 	.word	0x00000010


	//----- nvinfo : EIATTR_CBANK_PARAM_SIZE
	.align		4
.L_21:
        /*0080*/ 	.byte	0x03, 0x19
        /*0082*/ 	.short	0x0028


	//----- nvinfo : EIATTR_PARAM_CBANK
	.align		4
        /*0084*/ 	.byte	0x04, 0x0a
        /*0086*/ 	.short	(.L_23 - .L_22)
	.align		4
.L_22:
        /*0088*/ 	.word	index@(.nv.constant0._Z6cuspmviiPdPiS_S_)
        /*008c*/ 	.short	0x0380
        /*008e*/ 	.short	0x0028


	//----- nvinfo : EIATTR_SW_WAR
	.align		4
.L_23:
        /*0090*/ 	.byte	0x04, 0x36
        /*0092*/ 	.short	(.L_25 - .L_24)
.L_24:
        /*0094*/ 	.word	0x00000008
.L_25:


//--------------------- .nv.callgraph             --------------------------
	.section	.nv.callgraph,"",@"SHT_CUDA_CALLGRAPH"
	.align	4
	.sectionentsize	8
	.align		4
        /*0000*/ 	.word	0x00000000
	.align		4
        /*0004*/ 	.word	0xffffffff
	.align		4
        /*0008*/ 	.word	0x00000000
	.align		4
        /*000c*/ 	.word	0xfffffffe
	.align		4
        /*0010*/ 	.word	0x00000000
	.align		4
        /*0014*/ 	.word	0xfffffffd
	.align		4
        /*0018*/ 	.word	0x00000000
	.align		4
        /*001c*/ 	.word	0xfffffffc


//--------------------- .text._Z6cuspmviiPdPiS_S_ --------------------------
	.section	.text._Z6cuspmviiPdPiS_S_,"ax",@progbits
	.align	128
        .global         _Z6cuspmviiPdPiS_S_
        .type           _Z6cuspmviiPdPiS_S_,@function
        .size           _Z6cuspmviiPdPiS_S_,(.L_x_1 - _Z6cuspmviiPdPiS_S_)
        .other          _Z6cuspmviiPdPiS_S_,@"STO_CUDA_ENTRY STV_DEFAULT"
_Z6cuspmviiPdPiS_S_:
.text._Z6cuspmviiPdPiS_S_:
[----:B------:R-:W-:Y:S01]  /*0000*/  LDC R1, c[0x0][0x37c] ;  /* 0x0000df00ff017b82 */ /* 0x000fe20000000800 */
[----:B------:R-:W-:Y:S05]  /*0010*/  EXIT ;  /* 0x000000000000794d */ /* 0x000fea0003800000 */
.L_x_0:
[----:B------:R-:W-:-:S00]  /*0020*/  BRA `(.L_x_0) ;  /* 0xfffffffc00fc7947 */ /* 0x000fc0000383ffff */
[----:B------:R-:W-:-:S00]  /*0030*/  NOP ;  /* 0x0000000000007918 */ /* 0x000fc00000000000 */
        /* <DEDUP_REMOVED lines=12> */
.L_x_1:


//--------------------- .nv.shared.reserved.0     --------------------------
	.section	.nv.shared.reserved.0,"aw",@nobits
	.weak		__nv_reservedSMEM_offset_0_alias
	.size		__nv_reservedSMEM_offset_0_alias, 0, 64
	.other		__nv_reservedSMEM_offset_0_alias,@"STO_CUDA_RESERVED_SHARED STV_DEFAULT"
__nv_reservedSMEM_offset_0_alias:
	.zero		0
	.zero		64


//--------------------- .nv.constant0._Z6cuspmviiPdPiS_S_ --------------------------
	.section	.nv.constant0._Z6cuspmviiPdPiS_S_,"a",@progbits
	.sectionflags	@""
	.align	4
.nv.constant0._Z6cuspmviiPdPiS_S_:
	.zero		936


//--------------------- SYMBOLS --------------------------

	.type		.nv.reservedSmem.offset0,@object
	.size		.nv.reservedSmem.offset0,0x4
